//
// Generated by NVIDIA NVVM Compiler
//
// Compiler Build ID: CL-36424714
// Cuda compilation tools, release 13.0, V13.0.88
// Based on NVVM 20.0.0
//

.version 9.0
.target sm_100
.address_size 64

	// .globl	vecAdd

.visible .entry vecAdd(
	.param .u32 vecAdd_param_0,
	.param .u64 .ptr .align 1 vecAdd_param_1,
	.param .u64 .ptr .align 1 vecAdd_param_2,
	.param .u64 .ptr .align 1 vecAdd_param_3,
	.param .u32 vecAdd_param_4
)
{
	.reg .pred 	%p<2>;
	.reg .b32 	%r<7>;
	.reg .b32 	%f<6>;
	.reg .b64 	%rd<11>;

	ld.param.u32 	%r2, [vecAdd_param_0];
	ld.param.u64 	%rd1, [vecAdd_param_1];
	ld.param.u64 	%rd2, [vecAdd_param_2];
	ld.param.u64 	%rd3, [vecAdd_param_3];
	ld.param.u32 	%r3, [vecAdd_param_4];
	mov.u32 	%r4, %tid.x;
	mov.u32 	%r5, %ctaid.x;
	mov.u32 	%r6, %ntid.x;
	mad.lo.s32 	%r1, %r5, %r6, %r4;
	setp.ge.s32 	%p1, %r1, %r3;
	@%p1 bra 	$L__BB0_2;
	cvta.to.global.u64 	%rd4, %rd1;
	cvta.to.global.u64 	%rd5, %rd2;
	cvta.to.global.u64 	%rd6, %rd3;
	cvt.rn.f32.s32 	%f1, %r2;
	mul.wide.s32 	%rd7, %r1, 4;
	add.s64 	%rd8, %rd4, %rd7;
	ld.global.f32 	%f2, [%rd8];
	add.f32 	%f3, %f2, %f1;
	add.s64 	%rd9, %rd5, %rd7;
	ld.global.f32 	%f4, [%rd9];
	add.f32 	%f5, %f3, %f4;
	add.s64 	%rd10, %rd6, %rd7;
	st.global.f32 	[%rd10], %f5;
$L__BB0_2:
	ret;

}


// ===== COMPILED SASS (sm_100) =====

	.target	sm_100

	.elftype	@"ET_EXEC"


//--------------------- .note.nv.tkinfo           --------------------------
	.section	.note.nv.tkinfo,"",@"SHT_NOTE"
	.sectionflags	@"SHF_NOTE_NV_TKINFO"
	.tkinfo
        /*0018*/ 	.word	0x00000002
        /*0030*/ 	.string	""
        /*0030*/ 	.string	"ptxas"
        /*0030*/ 	.string	"Cuda compilation tools, release 13.0, V13.0.88"
        /*0030*/ 	.string	"Build cuda_13.0.r13.0/compiler.36424714_0"
        /*0030*/ 	.string	"-arch sm_100 -m 64 "



//--------------------- .note.nv.cuinfo           --------------------------
	.section	.note.nv.cuinfo,"",@"SHT_NOTE"
	.sectionflags	@"SHF_NOTE_NV_CUINFO"
        /*0018*/ 	.short	0x0002
        /*001a*/ 	.short	0x0064
        /*001c*/ 	.short	0x0082
	.zero		2


//--------------------- .nv.info                  --------------------------
	.section	.nv.info,"",@"SHT_CUDA_INFO"
	.align	4


	//----- nvinfo : EIATTR_REGCOUNT
	.align		4
        /*0000*/ 	.byte	0x04, 0x2f
        /*0002*/ 	.short	(.L_1 - .L_0)
	.align		4
.L_0:
        /*0004*/ 	.word	index@(vecAdd)
        /*0008*/ 	.word	0x0000000c


	//----- nvinfo : EIATTR_FRAME_SIZE
	.align		4
.L_1:
        /*000c*/ 	.byte	0x04, 0x11
        /*000e*/ 	.short	(.L_3 - .L_2)
	.align		4
.L_2:
        /*0010*/ 	.word	index@(vecAdd)
        /*0014*/ 	.word	0x00000000


	//----- nvinfo : EIATTR_MIN_STACK_SIZE
	.align		4
.L_3:
        /*0018*/ 	.byte	0x04, 0x12
        /*001a*/ 	.short	(.L_5 - .L_4)
	.align		4
.L_4:
        /*001c*/ 	.word	index@(vecAdd)
        /*0020*/ 	.word	0x00000000
.L_5:


//--------------------- .nv.compat                --------------------------
	.section	.nv.compat,"",@"SHT_CUDA_COMPAT_INFO"
	.align	4
        /*0000*/ 	.byte	0x02, 0x09, 0x00, 0x00, 0x02, 0x02, 0x01, 0x00, 0x02, 0x05, 0x05, 0x00, 0x03, 0x07, 0x01, 0x01
        /*0010*/ 	.byte	0x02, 0x03, 0x00, 0x00, 0x02, 0x06, 0x01, 0x00, 0x04, 0x0b, 0x08, 0x00, 0x09, 0x00, 0x00, 0x00
        /*0020*/ 	.byte	0x00, 0x00, 0x00, 0x00


//--------------------- .nv.info.vecAdd           --------------------------
	.section	.nv.info.vecAdd,"",@"SHT_CUDA_INFO"
	.sectionflags	@""
	.align	4


	//----- nvinfo : EIATTR_CUDA_API_VERSION
	.align		4
        /*0000*/ 	.byte	0x04, 0x37
        /*0002*/ 	.short	(.L_7 - .L_6)
.L_6:
        /*0004*/ 	.word	0x00000082


	//----- nvinfo : EIATTR_KPARAM_INFO
	.align		4
.L_7:
        /*0008*/ 	.byte	0x04, 0x17
        /*000a*/ 	.short	(.L_9 - .L_8)
.L_8:
        /*000c*/ 	.word	0x00000000
        /*0010*/ 	.short	0x0004
        /*0012*/ 	.short	0x0020
        /*0014*/ 	.byte	0x00, 0xf0, 0x11, 0x00


	//----- nvinfo : EIATTR_KPARAM_INFO
	.align		4
.L_9:
        /*0018*/ 	.byte	0x04, 0x17
        /*001a*/ 	.short	(.L_11 - .L_10)
.L_10:
        /*001c*/ 	.word	0x00000000
        /*0020*/ 	.short	0x0003
        /*0022*/ 	.short	0x0018
        /*0024*/ 	.byte	0x00, 0xf5, 0x21, 0x00


	//----- nvinfo : EIATTR_KPARAM_INFO
	.align		4
.L_11:
        /*0028*/ 	.byte	0x04, 0x17
        /*002a*/ 	.short	(.L_13 - .L_12)
.L_12:
        /*002c*/ 	.word	0x00000000
        /*0030*/ 	.short	0x0002
        /*0032*/ 	.short	0x0010
        /*0034*/ 	.byte	0x00, 0xf5, 0x21, 0x00


	//----- nvinfo : EIATTR_KPARAM_INFO
	.align		4
.L_13:
        /*0038*/ 	.byte	0x04, 0x17
        /*003a*/ 	.short	(.L_15 - .L_14)
.L_14:
        /*003c*/ 	.word	0x00000000
        /*0040*/ 	.short	0x0001
        /*0042*/ 	.short	0x0008
        /*0044*/ 	.byte	0x00, 0xf5, 0x21, 0x00


	//----- nvinfo : EIATTR_KPARAM_INFO
	.align		4
.L_15:
        /*0048*/ 	.byte	0x04, 0x17
        /*004a*/ 	.short	(.L_17 - .L_16)
.L_16:
        /*004c*/ 	.word	0x00000000
        /*0050*/ 	.short	0x0000
        /*0052*/ 	.short	0x0000
        /*0054*/ 	.byte	0x00, 0xf0, 0x11, 0x00


	//----- nvinfo : EIATTR_SPARSE_MMA_MASK
	.align		4
.L_17:
        /*0058*/ 	.byte	0x03, 0x50
        /*005a*/ 	.short	0x0000


	//----- nvinfo : EIATTR_MAXREG_COUNT
	.align		4
        /*005c*/ 	.byte	0x03, 0x1b
        /*005e*/ 	.short	0x00ff


	//----- nvinfo : EIATTR_MERCURY_ISA_VERSION
	.align		4
        /*0060*/ 	.byte	0x03, 0x5f
        /*0062*/ 	.short	0x0101


	//----- nvinfo : EIATTR_VRC_CTA_INIT_COUNT
	.align		4
        /*0064*/ 	.byte	0x02, 0x4a
	.zero		1
	.zero		1


	//----- nvinfo : EIATTR_EXIT_INSTR_OFFSETS
	.align		4
        /*0068*/ 	.byte	0x04, 0x1c
        /*006a*/ 	.short	(.L_19 - .L_18)


	//   ....[0]....
.L_18:
        /*006c*/ 	.word	0x00000070


	//   ....[1]....
        /*0070*/ 	.word	0x00000160


	//----- nvinfo : EIATTR_CBANK_PARAM_SIZE
	.align		4
.L_19:
        /*0074*/ 	.byte	0x03, 0x19
        /*0076*/ 	.short	0x0024


	//----- nvinfo : EIATTR_PARAM_CBANK
	.align		4
        /*0078*/ 	.byte	0x04, 0x0a
        /*007a*/ 	.short	(.L_21 - .L_20)
	.align		4
.L_20:
        /*007c*/ 	.word	index@(.nv.constant0.vecAdd)
        /*0080*/ 	.short	0x0380
        /*0082*/ 	.short	0x0024


	//----- nvinfo : EIATTR_SW_WAR
	.align		4
.L_21:
        /*0084*/ 	.byte	0x04, 0x36
        /*0086*/ 	.short	(.L_23 - .L_22)
.L_22:
        /*0088*/ 	.word	0x00000008
.L_23:


//--------------------- .nv.callgraph             --------------------------
	.section	.nv.callgraph,"",@"SHT_CUDA_CALLGRAPH"
	.align	4
	.sectionentsize	8
	.align		4
        /*0000*/ 	.word	0x00000000
	.align		4
        /*0004*/ 	.word	0xffffffff
	.align		4
        /*0008*/ 	.word	0x00000000
	.align		4
        /*000c*/ 	.word	0xfffffffe
	.align		4
        /*0010*/ 	.word	0x00000000
	.align		4
        /*0014*/ 	.word	0xfffffffd
	.align		4
        /*0018*/ 	.word	0x00000000
	.align		4
        /*001c*/ 	.word	0xfffffffc


//--------------------- .text.vecAdd              --------------------------
	.section	.text.vecAdd,"ax",@progbits
	.align	128
        .global         vecAdd
        .type           vecAdd,@function
        .size           vecAdd,(.L_x_1 - vecAdd)
        .other          vecAdd,@"STO_CUDA_ENTRY STV_DEFAULT"
vecAdd:
.text.vecAdd:
[----:B------:R-:W-:Y:S01]  /*0000*/  LDC R1, c[0x0][0x37c] ;  /* 0x0000df00ff017b82 */ /* 0x000fe20000000800 */
[----:B------:R-:W0:Y:S07]  /*0010*/  S2R R9, SR_TID.X ;  /* 0x0000000000097919 */ /* 0x000e2e0000002100 */
[----:B------:R-:W0:Y:S01]  /*0020*/  S2UR UR4, SR_CTAID.X ;  /* 0x00000000000479c3 */ /* 0x000e220000002500 */
[----:B------:R-:W1:Y:S07]  /*0030*/  LDCU UR5, c[0x0][0x3a0] ;  /* 0x00007400ff0577ac */ /* 0x000e6e0008000800 */
[----:B------:R-:W0:Y:S02]  /*0040*/  LDC R0, c[0x0][0x360] ;  /* 0x0000d800ff007b82 */ /* 0x000e240000000800 */
[----:B0-----:R-:W-:-:S05]  /*0050*/  IMAD R9, R0, UR4, R9 ;  /* 0x0000000400097c24 */ /* 0x001fca000f8e0209 */
[----:B-1----:R-:W-:-:S13]  /*0060*/  ISETP.GE.AND P0, PT, R9, UR5, PT ;  /* 0x0000000509007c0c */ /* 0x002fda000bf06270 */
[----:B------:R-:W-:Y:S05]  /*0070*/  @P0 EXIT ;  /* 0x000000000000094d */ /* 0x000fea0003800000 */
[----:B------:R-:W0:Y:S01]  /*0080*/  LDC.64 R2, c[0x0][0x388] ;  /* 0x0000e200ff027b82 */ /* 0x000e220000000a00 */
[----:B------:R-:W1:Y:S01]  /*0090*/  LDCU.64 UR4, c[0x0][0x358] ;  /* 0x00006b00ff0477ac */ /* 0x000e620008000a00 */
[----:B------:R-:W2:Y:S06]  /*00a0*/  LDCU UR6, c[0x0][0x380] ;  /* 0x00007000ff0677ac */ /* 0x000eac0008000800 */
[----:B------:R-:W3:Y:S08]  /*00b0*/  LDC.64 R4, c[0x0][0x390] ;  /* 0x0000e400ff047b82 */ /* 0x000ef00000000a00 */
[----:B------:R-:W4:Y:S01]  /*00c0*/  LDC.64 R6, c[0x0][0x398] ;  /* 0x0000e600ff067b82 */ /* 0x000f220000000a00 */
[----:B0-----:R-:W-:-:S06]  /*00d0*/  IMAD.WIDE R2, R9, 0x4, R2 ;  /* 0x0000000409027825 */ /* 0x001fcc00078e0202 */
[----:B-1----:R-:W5:Y:S01]  /*00e0*/  LDG.E R3, desc[UR4][R2.64] ;  /* 0x0000000402037981 */ /* 0x002f62000c1e1900 */
[----:B---3--:R-:W-:-:S06]  /*00f0*/  IMAD.WIDE R4, R9, 0x4, R4 ;  /* 0x0000000409047825 */ /* 0x008fcc00078e0204 */
[----:B------:R-:W3:Y:S01]  /*0100*/  LDG.E R5, desc[UR4][R4.64] ;  /* 0x0000000404057981 */ /* 0x000ee2000c1e1900 */
[----:B--2---:R-:W-:Y:S01]  /*0110*/  I2FP.F32.S32 R0, UR6 ;  /* 0x0000000600007c45 */ /* 0x004fe20008201400 */
[----:B----4-:R-:W-:-:S04]  /*0120*/  IMAD.WIDE R6, R9, 0x4, R6 ;  /* 0x0000000409067825 */ /* 0x010fc800078e0206 */
[----:B-----5:R-:W-:-:S04]  /*0130*/  FADD R0, R0, R3 ;  /* 0x0000000300007221 */ /* 0x020fc80000000000 */
[----:B---3--:R-:W-:-:S05]  /*0140*/  FADD R9, R0, R5 ;  /* 0x0000000500097221 */ /* 0x008fca0000000000 */
[----:B------:R-:W-:Y:S01]  /*0150*/  STG.E desc[UR4][R6.64], R9 ;  /* 0x0000000906007986 */ /* 0x000fe2000c101904 */
[----:B------:R-:W-:Y:S05]  /*0160*/  EXIT ;  /* 0x000000000000794d */ /* 0x000fea0003800000 */
.L_x_0:
[----:B------:R-:W-:-:S00]  /*0170*/  BRA `(.L_x_0) ;  /* 0xfffffffc00fc7947 */ /* 0x000fc0000383ffff */
[----:B------:R-:W-:-:S00]  /*0180*/  NOP ;  /* 0x0000000000007918 */ /* 0x000fc00000000000 */
[----:B------:R-:W-:-:S00]  /*0190*/  NOP ;  /* 0x0000000000007918 */ /* 0x000fc00000000000 */
[----:B------:R-:W-:-:S00]  /*01a0*/  NOP ;  /* 0x0000000000007918 */ /* 0x000fc00000000000 */
[----:B------:R-:W-:-:S00]  /*01b0*/  NOP ;  /* 0x0000000000007918 */ /* 0x000fc00000000000 */
[----:B------:R-:W-:-:S00]  /*01c0*/  NOP ;  /* 0x0000000000007918 */ /* 0x000fc00000000000 */
[----:B------:R-:W-:-:S00]  /*01d0*/  NOP ;  /* 0x0000000000007918 */ /* 0x000fc00000000000 */
[----:B------:R-:W-:-:S00]  /*01e0*/  NOP ;  /* 0x0000000000007918 */ /* 0x000fc00000000000 */
[----:B------:R-:W-:-:S00]  /*01f0*/  NOP ;  /* 0x0000000000007918 */ /* 0x000fc00000000000 */
.L_x_1:


//--------------------- .nv.shared.reserved.0     --------------------------
	.section	.nv.shared.reserved.0,"aw",@nobits
	.weak		__nv_reservedSMEM_offset_0_alias
	.size		__nv_reservedSMEM_offset_0_alias, 0, 64
	.other		__nv_reservedSMEM_offset_0_alias,@"STO_CUDA_RESERVED_SHARED STV_DEFAULT"
__nv_reservedSMEM_offset_0_alias:
	.zero		0
	.zero		64


//--------------------- .nv.constant0.vecAdd      --------------------------
	.section	.nv.constant0.vecAdd,"a",@progbits
	.sectionflags	@""
	.align	4
.nv.constant0.vecAdd:
	.zero		932


//--------------------- SYMBOLS --------------------------

	.type		.nv.reservedSmem.offset0,@object
	.size		.nv.reservedSmem.offset0,0x4
